	.headerflags	@"EF_CUDA_TEXMODE_UNIFIED EF_CUDA_64BIT_ADDRESS EF_CUDA_ACCELERATORS EF_CUDA_SM90 EF_CUDA_VIRTUAL_SM(EF_CUDA_SM90)"
	.elftype	@"ET_EXEC"


//--------------------- .nv.info                  --------------------------
	.section	.nv.info,"",@"SHT_CUDA_INFO"
	.align	4


	//----- nvinfo : EIATTR_REGCOUNT
	.align		4
        /*0000*/ 	.byte	0x04, 0x2f
        /*0002*/ 	.short	(.L_1 - .L_0)
	.align		4
.L_0:
        /*0004*/ 	.word	index@(triton_poi_fused_cat_24)
        /*0008*/ 	.word	0x00000013


	//----- nvinfo : EIATTR_MIN_STACK_SIZE
	.align		4
.L_1:
        /*000c*/ 	.byte	0x04, 0x12
        /*000e*/ 	.short	(.L_3 - .L_2)
	.align		4
.L_2:
        /*0010*/ 	.word	index@(triton_poi_fused_cat_24)
        /*0014*/ 	.word	0x00000000


	//----- nvinfo : EIATTR_FRAME_SIZE
	.align		4
.L_3:
        /*0018*/ 	.byte	0x04, 0x11
        /*001a*/ 	.short	(.L_5 - .L_4)
	.align		4
.L_4:
        /*001c*/ 	.word	index@(triton_poi_fused_cat_24)
        /*0020*/ 	.word	0x00000000


	//----- nvinfo : EIATTR_MIN_STACK_SIZE
	.align		4
.L_5:
        /*0024*/ 	.byte	0x04, 0x12
        /*0026*/ 	.short	(.L_7 - .L_6)
	.align		4
.L_6:
        /*0028*/ 	.word	index@(triton_poi_fused_cat_24)
        /*002c*/ 	.word	0x00000000
.L_7:


//--------------------- .nv.info.triton_poi_fused_cat_24 --------------------------
	.section	.nv.info.triton_poi_fused_cat_24,"",@"SHT_CUDA_INFO"
	.sectionflags	@""
	.align	4


	//----- nvinfo : EIATTR_CUDA_API_VERSION
	.align		4
        /*0000*/ 	.byte	0x04, 0x37
        /*0002*/ 	.short	(.L_9 - .L_8)
.L_8:
        /*0004*/ 	.word	0x0000007c


	//----- nvinfo : EIATTR_KPARAM_INFO
	.align		4
.L_9:
        /*0008*/ 	.byte	0x04, 0x17
        /*000a*/ 	.short	(.L_11 - .L_10)
.L_10:
        /*000c*/ 	.word	0x00000000
        /*0010*/ 	.short	0x0004
        /*0012*/ 	.short	0x0020
        /*0014*/ 	.byte	0x00, 0xf0, 0x11, 0x00


	//----- nvinfo : EIATTR_KPARAM_INFO
	.align		4
.L_11:
        /*0018*/ 	.byte	0x04, 0x17
        /*001a*/ 	.short	(.L_13 - .L_12)
.L_12:
        /*001c*/ 	.word	0x00000000
        /*0020*/ 	.short	0x0003
        /*0022*/ 	.short	0x0018
        /*0024*/ 	.byte	0x00, 0xf4, 0x21, 0x00


	//----- nvinfo : EIATTR_KPARAM_INFO
	.align		4
.L_13:
        /*0028*/ 	.byte	0x04, 0x17
        /*002a*/ 	.short	(.L_15 - .L_14)
.L_14:
        /*002c*/ 	.word	0x00000000
        /*0030*/ 	.short	0x0002
        /*0032*/ 	.short	0x0010
        /*0034*/ 	.byte	0x00, 0xf4, 0x21, 0x00


	//----- nvinfo : EIATTR_KPARAM_INFO
	.align		4
.L_15:
        /*0038*/ 	.byte	0x04, 0x17
        /*003a*/ 	.short	(.L_17 - .L_16)
.L_16:
        /*003c*/ 	.word	0x00000000
        /*0040*/ 	.short	0x0001
        /*0042*/ 	.short	0x0008
        /*0044*/ 	.byte	0x00, 0xf4, 0x21, 0x00


	//----- nvinfo : EIATTR_KPARAM_INFO
	.align		4
.L_17:
        /*0048*/ 	.byte	0x04, 0x17
        /*004a*/ 	.short	(.L_19 - .L_18)
.L_18:
        /*004c*/ 	.word	0x00000000
        /*0050*/ 	.short	0x0000
        /*0052*/ 	.short	0x0000
        /*0054*/ 	.byte	0x00, 0xf4, 0x21, 0x00


	//----- nvinfo : EIATTR_SPARSE_MMA_MASK
	.align		4
.L_19:
        /*0058*/ 	.byte	0x03, 0x50
        /*005a*/ 	.short	0x0000


	//----- nvinfo : EIATTR_MAXREG_COUNT
	.align		4
        /*005c*/ 	.byte	0x03, 0x1b
        /*005e*/ 	.short	0x00ff


	//----- nvinfo : EIATTR_EXIT_INSTR_OFFSETS
	.align		4
        /*0060*/ 	.byte	0x04, 0x1c
        /*0062*/ 	.short	(.L_21 - .L_20)


	//   ....[0]....
.L_20:
        /*0064*/ 	.word	0x000003d0


	//----- nvinfo : EIATTR_REQNTID
	.align		4
.L_21:
        /*0068*/ 	.byte	0x04, 0x10
        /*006a*/ 	.short	(.L_23 - .L_22)
.L_22:
        /*006c*/ 	.word	0x00000100
        /*0070*/ 	.word	0x00000001
        /*0074*/ 	.word	0x00000001


	//----- nvinfo : EIATTR_CBANK_PARAM_SIZE
	.align		4
.L_23:
        /*0078*/ 	.byte	0x03, 0x19
        /*007a*/ 	.short	0x0024


	//----- nvinfo : EIATTR_PARAM_CBANK
	.align		4
        /*007c*/ 	.byte	0x04, 0x0a
        /*007e*/ 	.short	(.L_25 - .L_24)
	.align		4
.L_24:
        /*0080*/ 	.word	index@(.nv.constant0.triton_poi_fused_cat_24)
        /*0084*/ 	.short	0x0210
        /*0086*/ 	.short	0x0024


	//----- nvinfo : EIATTR_SW_WAR
	.align		4
.L_25:
        /*0088*/ 	.byte	0x04, 0x36
        /*008a*/ 	.short	(.L_27 - .L_26)
.L_26:
        /*008c*/ 	.word	0x00000008
.L_27:


//--------------------- .nv.callgraph             --------------------------
	.section	.nv.callgraph,"",@"SHT_CUDA_CALLGRAPH"
	.align	4
	.sectionentsize	8
	.align		4
        /*0000*/ 	.word	0x00000000
	.align		4
        /*0004*/ 	.word	0xffffffff
	.align		4
        /*0008*/ 	.word	0x00000000
	.align		4
        /*000c*/ 	.word	0xfffffffe
	.align		4
        /*0010*/ 	.word	0x00000000
	.align		4
        /*0014*/ 	.word	0xfffffffd
	.align		4
        /*0018*/ 	.word	0x00000000
	.align		4
        /*001c*/ 	.word	0xfffffffc


//--------------------- .text.triton_poi_fused_cat_24 --------------------------
	.section	.text.triton_poi_fused_cat_24,"ax",@progbits
	.align	128
        .global         triton_poi_fused_cat_24
        .type           triton_poi_fused_cat_24,@function
        .size           triton_poi_fused_cat_24,(.L_x_1 - triton_poi_fused_cat_24)
        .other          triton_poi_fused_cat_24,@"STO_CUDA_ENTRY STV_DEFAULT"
triton_poi_fused_cat_24:
.text.triton_poi_fused_cat_24:
[----:B------:R-:W-:Y:S01]  /*0000*/  LDC R1, c[0x0][0x28] ;  /* 0x00000a00ff017b82 */ /* 0x000fe20000000800 */
[----:B------:R-:W1:Y:S07]  /*0010*/  S2R R0, SR_TID.X ;  /* 0x0000000000007919 */ /* 0x000e6e0000002100 */
[----:B------:R-:W2:Y:S01]  /*0020*/  LDC.64 R4, c[0x0][0x210] ;  /* 0x00008400ff047b82 */ /* 0x000ea20000000a00 */
[----:B------:R-:W-:Y:S01]  /*0030*/  ULDC.64 UR6, c[0x0][0x220] ;  /* 0x0000880000067ab9 */ /* 0x000fe20000000a00 */
[----:B------:R-:W-:Y:S01]  /*0040*/  ULDC.64 UR4, c[0x0][0x208] ;  /* 0x0000820000047ab9 */ /* 0x000fe20000000a00 */
[----:B------:R-:W3:Y:S01]  /*0050*/  S2R R3, SR_CTAID.X ;  /* 0x0000000000037919 */ /* 0x000ee20000002500 */
[----:B-1----:R-:W-:-:S05]  /*0060*/  IMAD.SHL.U32 R0, R0, 0x2, RZ ;  /* 0x0000000200007824 */ /* 0x002fca00078e00ff */
[----:B------:R-:W-:-:S05]  /*0070*/  LOP3.LUT R0, R0, 0x1fe, RZ, 0xc0, !PT ;  /* 0x000001fe00007812 */ /* 0x000fca00078ec0ff */
[----:B---3--:R-:W-:-:S05]  /*0080*/  IMAD R0, R3, 0x200, R0 ;  /* 0x0000020003007824 */ /* 0x008fca00078e0200 */
[----:B------:R-:W-:-:S04]  /*0090*/  SHF.R.S32.HI R7, RZ, 0x1f, R0 ;  /* 0x0000001fff077819 */ /* 0x000fc80000011400 */
[CC--:B------:R-:W-:Y:S02]  /*00a0*/  LEA.HI R6, R7.reuse, R0.reuse, RZ, 0x12 ;  /* 0x0000000007067211 */ /* 0x0c0fe400078f90ff */
[----:B------:R-:W-:Y:S02]  /*00b0*/  LEA.HI R9, R7, R0, RZ, 0x18 ;  /* 0x0000000007097211 */ /* 0x000fe400078fc0ff */
[----:B------:R-:W-:Y:S02]  /*00c0*/  SHF.R.S32.HI R8, RZ, 0x12, R6 ;  /* 0x00000012ff087819 */ /* 0x000fe40000011406 */
[----:B------:R-:W-:Y:S02]  /*00d0*/  LOP3.LUT R7, R6, 0xfffc0000, RZ, 0xc0, !PT ;  /* 0xfffc000006077812 */ /* 0x000fe400078ec0ff */
[----:B------:R-:W-:Y:S02]  /*00e0*/  SHF.R.S32.HI R2, RZ, 0xf, R8 ;  /* 0x0000000fff027819 */ /* 0x000fe40000011408 */
[----:B------:R-:W-:Y:S01]  /*00f0*/  SHF.R.S32.HI R10, RZ, 0x18, R9 ;  /* 0x00000018ff0a7819 */ /* 0x000fe20000011409 */
[----:B------:R-:W-:Y:S01]  /*0100*/  IMAD.IADD R7, R0, 0x1, -R7 ;  /* 0x0000000100077824 */ /* 0x000fe200078e0a07 */
[----:B------:R-:W-:-:S02]  /*0110*/  LOP3.LUT R3, R2, 0xffff, RZ, 0xc0, !PT ;  /* 0x0000ffff02037812 */ /* 0x000fc400078ec0ff */
[----:B------:R-:W-:Y:S01]  /*0120*/  LOP3.LUT R9, R9, 0xff000000, RZ, 0xc0, !PT ;  /* 0xff00000009097812 */ /* 0x000fe200078ec0ff */
[----:B------:R-:W-:Y:S01]  /*0130*/  IMAD.SHL.U32 R10, R10, 0x800000, RZ ;  /* 0x008000000a0a7824 */ /* 0x000fe200078e00ff */
[----:B------:R-:W-:-:S04]  /*0140*/  LEA.HI R2, R3, R8, RZ, 0x16 ;  /* 0x0000000803027211 */ /* 0x000fc800078fb0ff */
[----:B------:R-:W-:Y:S02]  /*0150*/  LOP3.LUT R2, R2, 0xffc0, RZ, 0xc0, !PT ;  /* 0x0000ffc002027812 */ /* 0x000fe400078ec0ff */
[----:B------:R-:W-:Y:S02]  /*0160*/  SHF.R.S32.HI R13, RZ, 0x1f, R10 ;  /* 0x0000001fff0d7819 */ /* 0x000fe4000001140a */
[----:B------:R-:W-:Y:S01]  /*0170*/  IADD3 R9, R10, R0, -R9 ;  /* 0x000000000a097210 */ /* 0x000fe20007ffe809 */
[----:B------:R-:W-:Y:S02]  /*0180*/  IMAD.MOV R11, RZ, RZ, -R2 ;  /* 0x000000ffff0b7224 */ /* 0x000fe400078e0a02 */
[----:B------:R-:W1:Y:S02]  /*0190*/  LDC.64 R2, c[0x0][0x218] ;  /* 0x00008600ff027b82 */ /* 0x000e640000000a00 */
[----:B--2---:R-:W-:Y:S01]  /*01a0*/  IMAD.WIDE R4, R9, 0x4, R4 ;  /* 0x0000000409047825 */ /* 0x004fe200078e0204 */
[----:B------:R-:W-:-:S05]  /*01b0*/  PRMT R11, R11, 0x7710, RZ ;  /* 0x000077100b0b7816 */ /* 0x000fca00000000ff */
[----:B------:R-:W-:-:S05]  /*01c0*/  IMAD.IADD R8, R8, 0x1, R11 ;  /* 0x0000000108087824 */ /* 0x000fca00078e020b */
[C---:B------:R-:W-:Y:S02]  /*01d0*/  LOP3.LUT R6, R8.reuse, 0xffff, RZ, 0xc0, !PT ;  /* 0x0000ffff08067812 */ /* 0x040fe400078ec0ff */
[----:B------:R-:W-:Y:S02]  /*01e0*/  PRMT R11, R8, 0x9910, RZ ;  /* 0x00009910080b7816 */ /* 0x000fe400000000ff */
[----:B------:R-:W-:Y:S01]  /*01f0*/  SHF.R.S32.HI R8, RZ, 0x1f, R7 ;  /* 0x0000001fff087819 */ /* 0x000fe20000011407 */
[----:B------:R-:W-:Y:S01]  /*0200*/  IMAD.SHL.U32 R6, R6, 0x40000, RZ ;  /* 0x0004000006067824 */ /* 0x000fe200078e00ff */
[----:B------:R-:W-:-:S04]  /*0210*/  ISETP.GE.AND P0, PT, R11, 0x20, PT ;  /* 0x000000200b00780c */ /* 0x000fc80003f06270 */
[----:B------:R-:W-:Y:S01]  /*0220*/  IADD3 R7, P1, P2, R6, R7, R10 ;  /* 0x0000000706077210 */ /* 0x000fe20007a3e00a */
[----:B-1----:R-:W-:Y:S01]  /*0230*/  IMAD.WIDE R2, R11, 0x4, R2 ;  /* 0x000000040b027825 */ /* 0x002fe200078e0202 */
[----:B------:R-:W-:-:S04]  /*0240*/  SHF.R.S32.HI R6, RZ, 0x1f, R6 ;  /* 0x0000001fff067819 */ /* 0x000fc80000011406 */
[----:B------:R-:W-:Y:S02]  /*0250*/  IADD3.X R8, R6, R8, R13, P1, P2 ;  /* 0x0000000806087210 */ /* 0x000fe40000fe440d */
[----:B------:R-:W-:Y:S02]  /*0260*/  CS2R R12, SRZ ;  /* 0x00000000000c7805 */ /* 0x000fe4000001ff00 */
[----:B------:R-:W-:Y:S02]  /*0270*/  ISETP.GT.AND P1, PT, R11, 0x1f, PT ;  /* 0x0000001f0b00780c */ /* 0x000fe40003f24270 */
[----:B------:R-:W-:Y:S02]  /*0280*/  CS2R R10, SRZ ;  /* 0x00000000000a7805 */ /* 0x000fe4000001ff00 */
[C---:B------:R-:W-:Y:S02]  /*0290*/  LEA R6, P2, R7.reuse, UR6, 0x2 ;  /* 0x0000000607067c11 */ /* 0x040fe4000f8410ff */
[----:B------:R-:W-:Y:S01]  /*02a0*/  CS2R R14, SRZ ;  /* 0x00000000000e7805 */ /* 0x000fe2000001ff00 */
[----:B------:R-:W2:Y:S01]  /*02b0*/  @!P0 LDG.E.EL R12, desc[UR4][R2.64] ;  /* 0x00000004020c8981 */ /* 0x000ea2000c2e1900 */
[----:B------:R-:W-:-:S02]  /*02c0*/  LEA.HI.X R7, R7, UR7, R8, 0x2, P2 ;  /* 0x0000000707077c11 */ /* 0x000fc400090f1408 */
[----:B------:R-:W1:Y:S01]  /*02d0*/  LDC.64 R8, c[0x0][0x228] ;  /* 0x00008a00ff087b82 */ /* 0x000e620000000a00 */
[----:B------:R-:W3:Y:S02]  /*02e0*/  @!P0 LDG.E.64 R10, desc[UR4][R4.64] ;  /* 0x00000004040a8981 */ /* 0x000ee4000c1e1b00 */
[----:B------:R-:W-:Y:S02]  /*02f0*/  @P1 IADD3 R6, P2, R6, -0x2000000, RZ ;  /* 0xfe00000006061810 */ /* 0x000fe40007f5e0ff */
[----:B------:R1:W4:Y:S02]  /*0300*/  @!P0 LDG.E.EL R13, desc[UR4][R2.64] ;  /* 0x00000004020d8981 */ /* 0x000324000c2e1900 */
[----:B------:R-:W-:-:S05]  /*0310*/  @P1 IADD3.X R7, R7, -0x1, RZ, P2, !PT ;  /* 0xffffffff07071810 */ /* 0x000fca00017fe4ff */
[----:B------:R-:W5:Y:S01]  /*0320*/  @P1 LDG.E.64 R14, desc[UR4][R6.64] ;  /* 0x00000004060e1981 */ /* 0x000f62000c1e1b00 */
[----:B-1----:R-:W-:Y:S01]  /*0330*/  IMAD.WIDE R2, R0, 0x4, R8 ;  /* 0x0000000400027825 */ /* 0x002fe200078e0208 */
[----:B--2---:R-:W-:Y:S02]  /*0340*/  SEL R5, R12, RZ, !P0 ;  /* 0x000000ff0c057207 */ /* 0x004fe40004000000 */
[----:B---3--:R-:W-:Y:S02]  /*0350*/  SEL R10, R10, RZ, !P0 ;  /* 0x000000ff0a0a7207 */ /* 0x008fe40004000000 */
[----:B------:R-:W-:Y:S02]  /*0360*/  SEL R16, R11, RZ, !P0 ;  /* 0x000000ff0b107207 */ /* 0x000fe40004000000 */
[----:B----4-:R-:W-:Y:S01]  /*0370*/  SEL R13, R13, RZ, !P0 ;  /* 0x000000ff0d0d7207 */ /* 0x010fe20004000000 */
[----:B------:R-:W-:-:S04]  /*0380*/  FADD R12, R10, R5 ;  /* 0x000000050a0c7221 */ /* 0x000fc80000000000 */
[----:B------:R-:W-:Y:S01]  /*0390*/  FADD R13, R16, R13 ;  /* 0x0000000d100d7221 */ /* 0x000fe20000000000 */
[----:B-----5:R-:W-:Y:S02]  /*03a0*/  @P0 SEL R12, R14, RZ, P1 ;  /* 0x000000ff0e0c0207 */ /* 0x020fe40000800000 */
[----:B------:R-:W-:-:S05]  /*03b0*/  @P0 SEL R13, R15, RZ, P1 ;  /* 0x000000ff0f0d0207 */ /* 0x000fca0000800000 */
[----:B------:R-:W-:Y:S01]  /*03c0*/  STG.E.64 desc[UR4][R2.64], R12 ;  /* 0x0000000c02007986 */ /* 0x000fe2000c101b04 */
[----:B------:R-:W-:Y:S05]  /*03d0*/  EXIT ;  /* 0x000000000000794d */ /* 0x000fea0003800000 */
.L_x_0:
[----:B------:R-:W-:-:S00]  /*03e0*/  BRA `(.L_x_0) ;  /* 0xfffffffc00fc7947 */ /* 0x000fc0000383ffff */
[----:B------:R-:W-:-:S00]  /*03f0*/  NOP ;  /* 0x0000000000007918 */ /* 0x000fc00000000000 */
        /* <DEDUP_REMOVED lines=8> */
.L_x_1:


//--------------------- .nv.constant0.triton_poi_fused_cat_24 --------------------------
	.section	.nv.constant0.triton_poi_fused_cat_24,"a",@progbits
	.sectionflags	@""
	.align	4
.nv.constant0.triton_poi_fused_cat_24:
	.zero		564
